	.headerflags	@"EF_CUDA_TEXMODE_UNIFIED EF_CUDA_64BIT_ADDRESS EF_CUDA_ACCELERATORS EF_CUDA_SM90 EF_CUDA_VIRTUAL_SM(EF_CUDA_SM90)"
	.elftype	@"ET_EXEC"


//--------------------- .nv.info                  --------------------------
	.section	.nv.info,"",@"SHT_CUDA_INFO"
	.align	4


	//----- nvinfo : EIATTR_REGCOUNT
	.align		4
        /*0000*/ 	.byte	0x04, 0x2f
        /*0002*/ 	.short	(.L_3 - .L_2)
	.align		4
.L_2:
        /*0004*/ 	.word	index@(triton_poi_fused__native_batch_norm_legit_no_training_relu_16)
        /*0008*/ 	.word	0x00000020


	//----- nvinfo : EIATTR_MIN_STACK_SIZE
	.align		4
.L_3:
        /*000c*/ 	.byte	0x04, 0x12
        /*000e*/ 	.short	(.L_5 - .L_4)
	.align		4
.L_4:
        /*0010*/ 	.word	index@(triton_poi_fused__native_batch_norm_legit_no_training_relu_16)
        /*0014*/ 	.word	0x00000000


	//----- nvinfo : EIATTR_FRAME_SIZE
	.align		4
.L_5:
        /*0018*/ 	.byte	0x04, 0x11
        /*001a*/ 	.short	(.L_7 - .L_6)
	.align		4
.L_6:
        /*001c*/ 	.word	index@(triton_poi_fused__native_batch_norm_legit_no_training_relu_16)
        /*0020*/ 	.word	0x00000000


	//----- nvinfo : EIATTR_MIN_STACK_SIZE
	.align		4
.L_7:
        /*0024*/ 	.byte	0x04, 0x12
        /*0026*/ 	.short	(.L_9 - .L_8)
	.align		4
.L_8:
        /*0028*/ 	.word	index@(triton_poi_fused__native_batch_norm_legit_no_training_relu_16)
        /*002c*/ 	.word	0x00000000
.L_9:


//--------------------- .nv.info.triton_poi_fused__native_batch_norm_legit_no_training_relu_16 --------------------------
	.section	.nv.info.triton_poi_fused__native_batch_norm_legit_no_training_relu_16,"",@"SHT_CUDA_INFO"
	.sectionflags	@""
	.align	4


	//----- nvinfo : EIATTR_CUDA_API_VERSION
	.align		4
        /*0000*/ 	.byte	0x04, 0x37
        /*0002*/ 	.short	(.L_11 - .L_10)
.L_10:
        /*0004*/ 	.word	0x0000007c


	//----- nvinfo : EIATTR_KPARAM_INFO
	.align		4
.L_11:
        /*0008*/ 	.byte	0x04, 0x17
        /*000a*/ 	.short	(.L_13 - .L_12)
.L_12:
        /*000c*/ 	.word	0x00000000
        /*0010*/ 	.short	0x0006
        /*0012*/ 	.short	0x0030
        /*0014*/ 	.byte	0x00, 0xf0, 0x11, 0x00


	//----- nvinfo : EIATTR_KPARAM_INFO
	.align		4
.L_13:
        /*0018*/ 	.byte	0x04, 0x17
        /*001a*/ 	.short	(.L_15 - .L_14)
.L_14:
        /*001c*/ 	.word	0x00000000
        /*0020*/ 	.short	0x0005
        /*0022*/ 	.short	0x0028
        /*0024*/ 	.byte	0x00, 0xf4, 0x21, 0x00


	//----- nvinfo : EIATTR_KPARAM_INFO
	.align		4
.L_15:
        /*0028*/ 	.byte	0x04, 0x17
        /*002a*/ 	.short	(.L_17 - .L_16)
.L_16:
        /*002c*/ 	.word	0x00000000
        /*0030*/ 	.short	0x0004
        /*0032*/ 	.short	0x0020
        /*0034*/ 	.byte	0x00, 0xf4, 0x21, 0x00


	//----- nvinfo : EIATTR_KPARAM_INFO
	.align		4
.L_17:
        /*0038*/ 	.byte	0x04, 0x17
        /*003a*/ 	.short	(.L_19 - .L_18)
.L_18:
        /*003c*/ 	.word	0x00000000
        /*0040*/ 	.short	0x0003
        /*0042*/ 	.short	0x0018
        /*0044*/ 	.byte	0x00, 0xf4, 0x21, 0x00


	//----- nvinfo : EIATTR_KPARAM_INFO
	.align		4
.L_19:
        /*0048*/ 	.byte	0x04, 0x17
        /*004a*/ 	.short	(.L_21 - .L_20)
.L_20:
        /*004c*/ 	.word	0x00000000
        /*0050*/ 	.short	0x0002
        /*0052*/ 	.short	0x0010
        /*0054*/ 	.byte	0x00, 0xf4, 0x21, 0x00


	//----- nvinfo : EIATTR_KPARAM_INFO
	.align		4
.L_21:
        /*0058*/ 	.byte	0x04, 0x17
        /*005a*/ 	.short	(.L_23 - .L_22)
.L_22:
        /*005c*/ 	.word	0x00000000
        /*0060*/ 	.short	0x0001
        /*0062*/ 	.short	0x0008
        /*0064*/ 	.byte	0x00, 0xf4, 0x21, 0x00


	//----- nvinfo : EIATTR_KPARAM_INFO
	.align		4
.L_23:
        /*0068*/ 	.byte	0x04, 0x17
        /*006a*/ 	.short	(.L_25 - .L_24)
.L_24:
        /*006c*/ 	.word	0x00000000
        /*0070*/ 	.short	0x0000
        /*0072*/ 	.short	0x0000
        /*0074*/ 	.byte	0x00, 0xf4, 0x21, 0x00


	//----- nvinfo : EIATTR_SPARSE_MMA_MASK
	.align		4
.L_25:
        /*0078*/ 	.byte	0x03, 0x50
        /*007a*/ 	.short	0x0000


	//----- nvinfo : EIATTR_MAXREG_COUNT
	.align		4
        /*007c*/ 	.byte	0x03, 0x1b
        /*007e*/ 	.short	0x00ff


	//----- nvinfo : EIATTR_EXIT_INSTR_OFFSETS
	.align		4
        /*0080*/ 	.byte	0x04, 0x1c
        /*0082*/ 	.short	(.L_27 - .L_26)


	//   ....[0]....
.L_26:
        /*0084*/ 	.word	0x00000710


	//----- nvinfo : EIATTR_REQNTID
	.align		4
.L_27:
        /*0088*/ 	.byte	0x04, 0x10
        /*008a*/ 	.short	(.L_29 - .L_28)
.L_28:
        /*008c*/ 	.word	0x00000080
        /*0090*/ 	.word	0x00000001
        /*0094*/ 	.word	0x00000001


	//----- nvinfo : EIATTR_CBANK_PARAM_SIZE
	.align		4
.L_29:
        /*0098*/ 	.byte	0x03, 0x19
        /*009a*/ 	.short	0x0034


	//----- nvinfo : EIATTR_PARAM_CBANK
	.align		4
        /*009c*/ 	.byte	0x04, 0x0a
        /*009e*/ 	.short	(.L_31 - .L_30)
	.align		4
.L_30:
        /*00a0*/ 	.word	index@(.nv.constant0.triton_poi_fused__native_batch_norm_legit_no_training_relu_16)
        /*00a4*/ 	.short	0x0210
        /*00a6*/ 	.short	0x0034


	//----- nvinfo : EIATTR_SW_WAR
	.align		4
.L_31:
        /*00a8*/ 	.byte	0x04, 0x36
        /*00aa*/ 	.short	(.L_33 - .L_32)
.L_32:
        /*00ac*/ 	.word	0x00000008
.L_33:


//--------------------- .nv.callgraph             --------------------------
	.section	.nv.callgraph,"",@"SHT_CUDA_CALLGRAPH"
	.align	4
	.sectionentsize	8
	.align		4
        /*0000*/ 	.word	0x00000000
	.align		4
        /*0004*/ 	.word	0xffffffff
	.align		4
        /*0008*/ 	.word	0x00000000
	.align		4
        /*000c*/ 	.word	0xfffffffe
	.align		4
        /*0010*/ 	.word	0x00000000
	.align		4
        /*0014*/ 	.word	0xfffffffd
	.align		4
        /*0018*/ 	.word	0x00000000
	.align		4
        /*001c*/ 	.word	0xfffffffc


//--------------------- .nv.constant4             --------------------------
	.section	.nv.constant4,"a",@progbits
	.align	8
	.align		8
.nv.constant4:
        /*0000*/ 	.dword	_$_str
	.align		8
        /*0008*/ 	.dword	_$_str_$_2


//--------------------- .text.triton_poi_fused__native_batch_norm_legit_no_training_relu_16 --------------------------
	.section	.text.triton_poi_fused__native_batch_norm_legit_no_training_relu_16,"ax",@progbits
	.align	128
        .global         triton_poi_fused__native_batch_norm_legit_no_training_relu_16
        .type           triton_poi_fused__native_batch_norm_legit_no_training_relu_16,@function
        .size           triton_poi_fused__native_batch_norm_legit_no_training_relu_16,(.L_x_1 - triton_poi_fused__native_batch_norm_legit_no_training_relu_16)
        .other          triton_poi_fused__native_batch_norm_legit_no_training_relu_16,@"STO_CUDA_ENTRY STV_DEFAULT"
triton_poi_fused__native_batch_norm_legit_no_training_relu_16:
.text.triton_poi_fused__native_batch_norm_legit_no_training_relu_16:
[----:B------:R-:W-:Y:S01]  /*0000*/  LDC R1, c[0x0][0x28] ;  /* 0x00000a00ff017b82 */ /* 0x000fe20000000800 */
[----:B------:R-:W1:Y:S07]  /*0010*/  S2R R0, SR_TID.X ;  /* 0x0000000000007919 */ /* 0x000e6e0000002100 */
[----:B------:R-:W2:Y:S01]  /*0020*/  LDC.64 R4, c[0x0][0x220] ;  /* 0x00008800ff047b82 */ /* 0x000ea20000000a00 */
[----:B------:R-:W-:Y:S01]  /*0030*/  ULDC.64 UR4, c[0x0][0x208] ;  /* 0x0000820000047ab9 */ /* 0x000fe20000000a00 */
[----:B------:R-:W3:Y:S06]  /*0040*/  S2R R7, SR_CTAID.X ;  /* 0x0000000000077919 */ /* 0x000eec0000002500 */
[----:B------:R-:W4:Y:S08]  /*0050*/  LDC.64 R12, c[0x0][0x218] ;  /* 0x00008600ff0c7b82 */ /* 0x000f300000000a00 */
[----:B------:R-:W5:Y:S08]  /*0060*/  LDC.64 R22, c[0x0][0x210] ;  /* 0x00008400ff167b82 */ /* 0x000f700000000a00 */
[----:B------:R-:W5:Y:S01]  /*0070*/  LDC.64 R20, c[0x0][0x228] ;  /* 0x00008a00ff147b82 */ /* 0x000f620000000a00 */
[----:B-1----:R-:W-:-:S07]  /*0080*/  SHF.L.U32 R0, R0, 0x2, RZ ;  /* 0x0000000200007819 */ /* 0x002fce00000006ff */
[----:B------:R-:W1:Y:S01]  /*0090*/  LDC.64 R24, c[0x0][0x230] ;  /* 0x00008c00ff187b82 */ /* 0x000e620000000a00 */
[----:B---3--:R-:W-:Y:S02]  /*00a0*/  SHF.R.S32.HI R3, RZ, 0x15, R7 ;  /* 0x00000015ff037819 */ /* 0x008fe40000011407 */
[----:B------:R-:W-:Y:S02]  /*00b0*/  LOP3.LUT R0, R0, 0x1fc, RZ, 0xc0, !PT ;  /* 0x000001fc00007812 */ /* 0x000fe400078ec0ff */
[----:B------:R-:W-:Y:S02]  /*00c0*/  SGXT R3, R3, 0x1 ;  /* 0x000000010303781a */ /* 0x000fe40000000200 */
[----:B------:R-:W-:-:S04]  /*00d0*/  LEA R0, R7, R0, 0xa ;  /* 0x0000000007007211 */ /* 0x000fc800078e50ff */
[----:B------:R-:W-:-:S04]  /*00e0*/  LEA.HI R3, R3, R0, RZ, 0x9 ;  /* 0x0000000003037211 */ /* 0x000fc800078f48ff */
[----:B------:R-:W-:-:S04]  /*00f0*/  LOP3.LUT R3, R3, 0xfffffe00, RZ, 0xc0, !PT ;  /* 0xfffffe0003037812 */ /* 0x000fc800078ec0ff */
[----:B------:R-:W-:-:S05]  /*0100*/  IADD3 R3, R0, -R3, RZ ;  /* 0x8000000300037210 */ /* 0x000fca0007ffe0ff */
[----:B--2---:R-:W-:-:S06]  /*0110*/  IMAD.WIDE R4, R3, 0x4, R4 ;  /* 0x0000000403047825 */ /* 0x004fcc00078e0204 */
[----:B------:R-:W2:Y:S01]  /*0120*/  LDG.E.EL.128 R4, desc[UR4][R4.64] ;  /* 0x0000000404047981 */ /* 0x000ea2000c2e1d00 */
[----:B----4-:R-:W-:-:S04]  /*0130*/  IMAD.WIDE R12, R3, 0x4, R12 ;  /* 0x00000004030c7825 */ /* 0x010fc800078e020c */
[----:B-----5:R-:W-:Y:S02]  /*0140*/  IMAD.WIDE R22, R0, 0x4, R22 ;  /* 0x0000000400167825 */ /* 0x020fe400078e0216 */
[----:B------:R-:W3:Y:S02]  /*0150*/  LDG.E.EL.128 R12, desc[UR4][R12.64] ;  /* 0x000000040c0c7981 */ /* 0x000ee4000c2e1d00 */
[C---:B0-----:R-:W-:Y:S02]  /*0160*/  IMAD.WIDE R20, R3.reuse, 0x4, R20 ;  /* 0x0000000403147825 */ /* 0x041fe400078e0214 */
[----:B------:R-:W3:Y:S02]  /*0170*/  LDG.E.128 R16, desc[UR4][R22.64+0x800] ;  /* 0x0008000416107981 */ /* 0x000ee4000c1e1d00 */
[----:B-1----:R-:W-:-:S04]  /*0180*/  IMAD.WIDE R24, R3, 0x4, R24 ;  /* 0x0000000403187825 */ /* 0x002fc800078e0218 */
[----:B--2---:R-:W-:Y:S01]  /*0190*/  FADD R6, R6, 9.9999997473787516356e-06 ;  /* 0x3727c5ac06067421 */ /* 0x004fe20000000000 */
[----:B------:R-:W-:Y:S01]  /*01a0*/  FADD R2, R4, 9.9999997473787516356e-06 ;  /* 0x3727c5ac04027421 */ /* 0x000fe20000000000 */
[----:B------:R-:W-:-:S03]  /*01b0*/  FADD R8, R5, 9.9999997473787516356e-06 ;  /* 0x3727c5ac05087421 */ /* 0x000fc60000000000 */
[----:B------:R-:W0:Y:S08]  /*01c0*/  MUFU.SQRT R26, R2 ;  /* 0x00000002001a7308 */ /* 0x000e300000002000 */
[----:B------:R-:W1:Y:S01]  /*01d0*/  MUFU.SQRT R6, R6 ;  /* 0x0000000600067308 */ /* 0x000e620000002000 */
[----:B0-----:R-:W-:-:S07]  /*01e0*/  FSETP.GT.AND P0, PT, R26, 8.50705917302346158658e+37, PT ;  /* 0x7e8000001a00780b */ /* 0x001fce0003f04000 */
[----:B------:R0:W2:Y:S01]  /*01f0*/  MUFU.SQRT R27, R8 ;  /* 0x00000008001b7308 */ /* 0x0000a20000002000 */
[----:B------:R-:W-:Y:S02]  /*0200*/  FSETP.GEU.AND P3, PT, R26, 1.175494350822287508e-38, PT ;  /* 0x008000001a00780b */ /* 0x000fe40003f6e000 */
[C---:B-1----:R-:W-:Y:S02]  /*0210*/  FSETP.GT.AND P2, PT, R6.reuse, 8.50705917302346158658e+37, PT ;  /* 0x7e8000000600780b */ /* 0x042fe40003f44000 */
[----:B------:R-:W-:Y:S01]  /*0220*/  FSETP.GEU.AND P5, PT, R6, 1.175494350822287508e-38, PT ;  /* 0x008000000600780b */ /* 0x000fe20003fae000 */
[----:B------:R-:W-:Y:S01]  /*0230*/  HFMA2.MMA R2, -RZ, RZ, 1.625, 0 ;  /* 0x3e800000ff027435 */ /* 0x000fe200000001ff */
[----:B0-----:R-:W4:Y:S01]  /*0240*/  LDG.E.128 R8, desc[UR4][R22.64] ;  /* 0x0000000416087981 */ /* 0x001f22000c1e1d00 */
[----:B------:R-:W-:Y:S01]  /*0250*/  @P0 FMUL R26, R26, 0.25 ;  /* 0x3e8000001a1a0820 */ /* 0x000fe20000400000 */
[----:B--2---:R-:W-:-:S05]  /*0260*/  FSETP.GT.AND P1, PT, R27, 8.50705917302346158658e+37, PT ;  /* 0x7e8000001b00780b */ /* 0x004fca0003f24000 */
[----:B------:R-:W-:Y:S01]  /*0270*/  @!P3 FMUL R26, R26, 16777216 ;  /* 0x4b8000001a1ab820 */ /* 0x000fe20000400000 */
[C---:B------:R-:W-:Y:S01]  /*0280*/  FSETP.GEU.AND P4, PT, R27.reuse, 1.175494350822287508e-38, PT ;  /* 0x008000001b00780b */ /* 0x040fe20003f8e000 */
[----:B------:R-:W-:Y:S02]  /*0290*/  @P2 FMUL R6, R6, 0.25 ;  /* 0x3e80000006062820 */ /* 0x000fe40000400000 */
[----:B------:R0:W1:Y:S01]  /*02a0*/  MUFU.RCP R5, R26 ;  /* 0x0000001a00057308 */ /* 0x0000620000001000 */
[----:B------:R-:W2:Y:S01]  /*02b0*/  LDG.E.EL.128 R20, desc[UR4][R20.64] ;  /* 0x0000000414147981 */ /* 0x000ea2000c2e1d00 */
[----:B------:R-:W-:Y:S02]  /*02c0*/  @!P5 FMUL R6, R6, 16777216 ;  /* 0x4b8000000606d820 */ /* 0x000fe40000400000 */
[----:B------:R-:W-:-:S04]  /*02d0*/  @P1 FMUL R27, R27, 0.25 ;  /* 0x3e8000001b1b1820 */ /* 0x000fc80000400000 */
[----:B------:R-:W5:Y:S02]  /*02e0*/  MUFU.RCP R6, R6 ;  /* 0x0000000600067308 */ /* 0x000f640000001000 */
[----:B------:R-:W-:Y:S01]  /*02f0*/  @!P4 FMUL R27, R27, 16777216 ;  /* 0x4b8000001b1bc820 */ /* 0x000fe20000400000 */
[----:B0-----:R-:W-:-:S05]  /*0300*/  FSEL R26, R2, 1, P0 ;  /* 0x3f800000021a7808 */ /* 0x001fca0000000000 */
[----:B------:R0:W-:Y:S01]  /*0310*/  MUFU.RCP R4, R27 ;  /* 0x0000001b00047308 */ /* 0x0001e20000001000 */
[----:B------:R-:W-:Y:S01]  /*0320*/  @!P3 FMUL R26, R26, 16777216 ;  /* 0x4b8000001a1ab820 */ /* 0x000fe20000400000 */
[----:B0-----:R-:W-:-:S03]  /*0330*/  FSEL R27, R2, 1, P2 ;  /* 0x3f800000021b7808 */ /* 0x001fc60001000000 */
[----:B-1----:R-:W-:Y:S02]  /*0340*/  FMUL R3, R5, R26 ;  /* 0x0000001a05037220 */ /* 0x002fe40000400000 */
[----:B------:R-:W-:-:S04]  /*0350*/  @!P5 FMUL R27, R27, 16777216 ;  /* 0x4b8000001b1bd820 */ /* 0x000fc80000400000 */
[----:B-----5:R-:W-:Y:S02]  /*0360*/  FMUL R5, R6, R27 ;  /* 0x0000001b06057220 */ /* 0x020fe40000400000 */
[----:B------:R-:W2:Y:S01]  /*0370*/  LDG.E.EL.128 R24, desc[UR4][R24.64] ;  /* 0x0000000418187981 */ /* 0x000ea2000c2e1d00 */
[----:B------:R-:W-:-:S04]  /*0380*/  FADD R7, R7, 9.9999997473787516356e-06 ;  /* 0x3727c5ac07077421 */ /* 0x000fc80000000000 */
[----:B------:R0:W1:Y:S01]  /*0390*/  MUFU.SQRT R28, R7 ;  /* 0x00000007001c7308 */ /* 0x0000620000002000 */
[----:B------:R-:W-:Y:S01]  /*03a0*/  FSEL R29, R2, 1, P1 ;  /* 0x3f800000021d7808 */ /* 0x000fe20000800000 */
[----:B0-----:R-:W0:Y:S01]  /*03b0*/  LDC.64 R6, c[0x0][0x238] ;  /* 0x00008e00ff067b82 */ /* 0x001e220000000a00 */
[C---:B-1----:R-:W-:Y:S02]  /*03c0*/  FSETP.GT.AND P0, PT, R28.reuse, 8.50705917302346158658e+37, PT ;  /* 0x7e8000001c00780b */ /* 0x042fe40003f04000 */
[----:B------:R-:W-:-:S11]  /*03d0*/  FSETP.GEU.AND P1, PT, R28, 1.175494350822287508e-38, PT ;  /* 0x008000001c00780b */ /* 0x000fd60003f2e000 */
[----:B------:R-:W-:-:S04]  /*03e0*/  @P0 FMUL R28, R28, 0.25 ;  /* 0x3e8000001c1c0820 */ /* 0x000fc80000400000 */
[----:B------:R-:W-:Y:S01]  /*03f0*/  @!P1 FMUL R28, R28, 16777216 ;  /* 0x4b8000001c1c9820 */ /* 0x000fe20000400000 */
[----:B------:R-:W-:-:S05]  /*0400*/  @!P4 FMUL R29, R29, 16777216 ;  /* 0x4b8000001d1dc820 */ /* 0x000fca0000400000 */
[----:B------:R-:W1:Y:S01]  /*0410*/  MUFU.RCP R28, R28 ;  /* 0x0000001c001c7308 */ /* 0x000e620000001000 */
[----:B------:R-:W-:Y:S01]  /*0420*/  FMUL R4, R4, R29 ;  /* 0x0000001d04047220 */ /* 0x000fe20000400000 */
[----:B------:R-:W-:-:S05]  /*0430*/  FSEL R29, R2, 1, P0 ;  /* 0x3f800000021d7808 */ /* 0x000fca0000000000 */
[----:B------:R-:W-:Y:S01]  /*0440*/  @!P1 FMUL R29, R29, 16777216 ;  /* 0x4b8000001d1d9820 */ /* 0x000fe20000400000 */
[----:B---3--:R-:W-:Y:S01]  /*0450*/  FADD R19, R19, -R15 ;  /* 0x8000000f13137221 */ /* 0x008fe20000000000 */
[----:B------:R-:W-:Y:S01]  /*0460*/  FADD R16, R16, -R12 ;  /* 0x8000000c10107221 */ /* 0x000fe20000000000 */
[----:B------:R-:W-:Y:S01]  /*0470*/  FADD R18, R18, -R14 ;  /* 0x8000000e12127221 */ /* 0x000fe20000000000 */
[----:B-1----:R-:W-:Y:S01]  /*0480*/  FMUL R2, R28, R29 ;  /* 0x0000001d1c027220 */ /* 0x002fe20000400000 */
[----:B------:R-:W-:Y:S01]  /*0490*/  FADD R17, R17, -R13 ;  /* 0x8000000d11117221 */ /* 0x000fe20000000000 */
[----:B----4-:R-:W-:Y:S01]  /*04a0*/  FADD R11, R11, -R15 ;  /* 0x8000000f0b0b7221 */ /* 0x010fe20000000000 */
[----:B------:R-:W-:Y:S01]  /*04b0*/  FADD R8, R8, -R12 ;  /* 0x8000000c08087221 */ /* 0x000fe20000000000 */
[----:B------:R-:W-:Y:S02]  /*04c0*/  FADD R12, R10, -R14 ;  /* 0x8000000e0a0c7221 */ /* 0x000fe40000000000 */
[C---:B------:R-:W-:Y:S01]  /*04d0*/  FMUL R10, R2.reuse, R11 ;  /* 0x0000000b020a7220 */ /* 0x040fe20000400000 */
[----:B------:R-:W-:Y:S01]  /*04e0*/  FMUL R2, R2, R19 ;  /* 0x0000001302027220 */ /* 0x000fe20000400000 */
[----:B------:R-:W-:Y:S01]  /*04f0*/  FADD R9, R9, -R13 ;  /* 0x8000000d09097221 */ /* 0x000fe20000000000 */
[C---:B------:R-:W-:Y:S01]  /*0500*/  FMUL R11, R5.reuse, R12 ;  /* 0x0000000c050b7220 */ /* 0x040fe20000400000 */
[----:B------:R-:W-:Y:S01]  /*0510*/  FMUL R5, R5, R18 ;  /* 0x0000001205057220 */ /* 0x000fe20000400000 */
[C---:B------:R-:W-:Y:S01]  /*0520*/  FMUL R15, R3.reuse, R8 ;  /* 0x00000008030f7220 */ /* 0x040fe20000400000 */
[C---:B------:R-:W-:Y:S01]  /*0530*/  FMUL R8, R4.reuse, R17 ;  /* 0x0000001104087220 */ /* 0x040fe20000400000 */
[----:B------:R-:W-:Y:S01]  /*0540*/  FMUL R13, R3, R16 ;  /* 0x00000010030d7220 */ /* 0x000fe20000400000 */
[----:B------:R-:W-:Y:S01]  /*0550*/  FMUL R12, R4, R9 ;  /* 0x00000009040c7220 */ /* 0x000fe20000400000 */
[----:B--2---:R-:W-:Y:S01]  /*0560*/  FFMA R2, R23, R2, R27 ;  /* 0x0000000217027223 */ /* 0x004fe2000000001b */
[----:B------:R-:W-:Y:S01]  /*0570*/  FFMA R5, R22, R5, R26 ;  /* 0x0000000516057223 */ /* 0x000fe2000000001a */
[----:B------:R-:W-:Y:S01]  /*0580*/  FFMA R8, R21, R8, R25 ;  /* 0x0000000815087223 */ /* 0x000fe20000000019 */
[----:B------:R-:W-:Y:S01]  /*0590*/  FFMA R10, R23, R10, R27 ;  /* 0x0000000a170a7223 */ /* 0x000fe2000000001b */
[C-C-:B------:R-:W-:Y:S01]  /*05a0*/  FFMA R3, R20.reuse, R15, R24.reuse ;  /* 0x0000000f14037223 */ /* 0x140fe20000000018 */
[----:B------:R-:W-:Y:S01]  /*05b0*/  FFMA R4, R20, R13, R24 ;  /* 0x0000000d14047223 */ /* 0x000fe20000000018 */
[----:B------:R-:W-:Y:S01]  /*05c0*/  FFMA R9, R21, R12, R25 ;  /* 0x0000000c15097223 */ /* 0x000fe20000000019 */
[----:B------:R-:W-:Y:S01]  /*05d0*/  FFMA R22, R22, R11, R26 ;  /* 0x0000000b16167223 */ /* 0x000fe2000000001a */
[----:B------:R-:W-:Y:S01]  /*05e0*/  FSETP.GEU.AND P6, PT, R2, RZ, PT ;  /* 0x000000ff0200720b */ /* 0x000fe20003fce000 */
[----:B0-----:R-:W-:Y:S01]  /*05f0*/  IMAD.WIDE R12, R0, 0x4, R6 ;  /* 0x00000004000c7825 */ /* 0x001fe200078e0206 */
[----:B------:R-:W-:-:S02]  /*0600*/  FSETP.GEU.AND P5, PT, R5, RZ, PT ;  /* 0x000000ff0500720b */ /* 0x000fc40003fae000 */
[----:B------:R-:W-:Y:S02]  /*0610*/  FSETP.GEU.AND P4, PT, R8, RZ, PT ;  /* 0x000000ff0800720b */ /* 0x000fe40003f8e000 */
[----:B------:R-:W-:Y:S02]  /*0620*/  FSETP.GEU.AND P3, PT, R10, RZ, PT ;  /* 0x000000ff0a00720b */ /* 0x000fe40003f6e000 */
[----:B------:R-:W-:Y:S02]  /*0630*/  SEL R7, R2, RZ, P6 ;  /* 0x000000ff02077207 */ /* 0x000fe40003000000 */
[----:B------:R-:W-:Y:S02]  /*0640*/  FSETP.GEU.AND P0, PT, R4, RZ, PT ;  /* 0x000000ff0400720b */ /* 0x000fe40003f0e000 */
[----:B------:R-:W-:Y:S02]  /*0650*/  FSETP.GEU.AND P2, PT, R22, RZ, PT ;  /* 0x000000ff1600720b */ /* 0x000fe40003f4e000 */
[----:B------:R-:W-:-:S02]  /*0660*/  FSETP.GEU.AND P1, PT, R9, RZ, PT ;  /* 0x000000ff0900720b */ /* 0x000fc40003f2e000 */
[----:B------:R-:W-:Y:S02]  /*0670*/  FSETP.GEU.AND P6, PT, R3, RZ, PT ;  /* 0x000000ff0300720b */ /* 0x000fe40003fce000 */
[----:B------:R-:W-:Y:S02]  /*0680*/  SEL R6, R5, RZ, P5 ;  /* 0x000000ff05067207 */ /* 0x000fe40002800000 */
[----:B------:R-:W-:Y:S02]  /*0690*/  SEL R5, R8, RZ, P4 ;  /* 0x000000ff08057207 */ /* 0x000fe40002000000 */
[----:B------:R-:W-:Y:S02]  /*06a0*/  SEL R11, R10, RZ, P3 ;  /* 0x000000ff0a0b7207 */ /* 0x000fe40001800000 */
[----:B------:R-:W-:Y:S02]  /*06b0*/  SEL R10, R22, RZ, P2 ;  /* 0x000000ff160a7207 */ /* 0x000fe40001000000 */
[----:B------:R-:W-:-:S02]  /*06c0*/  SEL R9, R9, RZ, P1 ;  /* 0x000000ff09097207 */ /* 0x000fc40000800000 */
[----:B------:R-:W-:Y:S02]  /*06d0*/  SEL R8, R3, RZ, P6 ;  /* 0x000000ff03087207 */ /* 0x000fe40003000000 */
[----:B------:R-:W-:-:S03]  /*06e0*/  SEL R4, R4, RZ, P0 ;  /* 0x000000ff04047207 */ /* 0x000fc60000000000 */
[----:B------:R-:W-:Y:S04]  /*06f0*/  STG.E.128 desc[UR4][R12.64], R8 ;  /* 0x000000080c007986 */ /* 0x000fe8000c101d04 */
[----:B------:R-:W-:Y:S01]  /*0700*/  STG.E.128 desc[UR4][R12.64+0x800], R4 ;  /* 0x000800040c007986 */ /* 0x000fe2000c101d04 */
[----:B------:R-:W-:Y:S05]  /*0710*/  EXIT ;  /* 0x000000000000794d */ /* 0x000fea0003800000 */
.L_x_0:
[----:B------:R-:W-:-:S00]  /*0720*/  BRA `(.L_x_0) ;  /* 0xfffffffc00fc7947 */ /* 0x000fc0000383ffff */
[----:B------:R-:W-:-:S00]  /*0730*/  NOP ;  /* 0x0000000000007918 */ /* 0x000fc00000000000 */
        /* <DEDUP_REMOVED lines=12> */
.L_x_1:


//--------------------- .nv.global.init           --------------------------
	.section	.nv.global.init,"aw",@progbits
.nv.global.init:
	.type		_$_str,@object
	.size		_$_str,(_$_str_$_2 - _$_str)
_$_str:
        /*0000*/ 	.byte	0x5f, 0x5f, 0x43, 0x55, 0x44, 0x41, 0x5f, 0x46, 0x54, 0x5a, 0x00
	.type		_$_str_$_2,@object
	.size		_$_str_$_2,(.L_1 - _$_str_$_2)
_$_str_$_2:
        /*000b*/ 	.byte	0x5f, 0x5f, 0x43, 0x55, 0x44, 0x41, 0x5f, 0x50, 0x52, 0x45, 0x43, 0x5f, 0x53, 0x51, 0x52, 0x54
        /*001b*/ 	.byte	0x00
.L_1:


//--------------------- .nv.constant0.triton_poi_fused__native_batch_norm_legit_no_training_relu_16 --------------------------
	.section	.nv.constant0.triton_poi_fused__native_batch_norm_legit_no_training_relu_16,"a",@progbits
	.sectionflags	@""
	.align	4
.nv.constant0.triton_poi_fused__native_batch_norm_legit_no_training_relu_16:
	.zero		580
